//
// Generated by NVIDIA NVVM Compiler
//
// Compiler Build ID: CL-36424714
// Cuda compilation tools, release 13.0, V13.0.88
// Based on NVVM 20.0.0
//

.version 9.0
.target sm_100
.address_size 64

	// .globl	_Z23sgemm_smem_naive_kernelILi32EEvPfPKfS2_iii
// _ZZ23sgemm_smem_naive_kernelILi32EEvPfPKfS2_iiiE6a_smem has been demoted
// _ZZ23sgemm_smem_naive_kernelILi32EEvPfPKfS2_iiiE6b_smem has been demoted

.visible .entry _Z23sgemm_smem_naive_kernelILi32EEvPfPKfS2_iii(
	.param .u64 .ptr .align 1 _Z23sgemm_smem_naive_kernelILi32EEvPfPKfS2_iii_param_0,
	.param .u64 .ptr .align 1 _Z23sgemm_smem_naive_kernelILi32EEvPfPKfS2_iii_param_1,
	.param .u64 .ptr .align 1 _Z23sgemm_smem_naive_kernelILi32EEvPfPKfS2_iii_param_2,
	.param .u32 _Z23sgemm_smem_naive_kernelILi32EEvPfPKfS2_iii_param_3,
	.param .u32 _Z23sgemm_smem_naive_kernelILi32EEvPfPKfS2_iii_param_4,
	.param .u32 _Z23sgemm_smem_naive_kernelILi32EEvPfPKfS2_iii_param_5
)
{
	.reg .pred 	%p<3>;
	.reg .b32 	%r<27>;
	.reg .b32 	%f<105>;
	.reg .b64 	%rd<27>;
	// demoted variable
	.shared .align 4 .b8 _ZZ23sgemm_smem_naive_kernelILi32EEvPfPKfS2_iiiE6a_smem[4096];
	// demoted variable
	.shared .align 4 .b8 _ZZ23sgemm_smem_naive_kernelILi32EEvPfPKfS2_iiiE6b_smem[4096];
	ld.param.u64 	%rd8, [_Z23sgemm_smem_naive_kernelILi32EEvPfPKfS2_iii_param_0];
	ld.param.u64 	%rd9, [_Z23sgemm_smem_naive_kernelILi32EEvPfPKfS2_iii_param_1];
	ld.param.u64 	%rd10, [_Z23sgemm_smem_naive_kernelILi32EEvPfPKfS2_iii_param_2];
	ld.param.u32 	%r11, [_Z23sgemm_smem_naive_kernelILi32EEvPfPKfS2_iii_param_4];
	ld.param.u32 	%r12, [_Z23sgemm_smem_naive_kernelILi32EEvPfPKfS2_iii_param_5];
	mov.u32 	%r1, %tid.y;
	mov.u32 	%r2, %tid.x;
	mov.u32 	%r13, %ctaid.y;
	shl.b32 	%r3, %r13, 5;
	mov.u32 	%r14, %ctaid.x;
	shl.b32 	%r4, %r14, 5;
	setp.lt.s32 	%p1, %r12, 1;
	mov.f32 	%f104, 0f00000000;
	@%p1 bra 	$L__BB0_3;
	mul.lo.s32 	%r16, %r12, %r3;
	mad.lo.s32 	%r17, %r12, %r1, %r2;
	shl.b32 	%r18, %r1, 7;
	mov.u32 	%r19, _ZZ23sgemm_smem_naive_kernelILi32EEvPfPKfS2_iiiE6a_smem;
	add.s32 	%r5, %r19, %r18;
	shl.b32 	%r20, %r2, 2;
	add.s32 	%r6, %r5, %r20;
	mad.lo.s32 	%r21, %r11, %r1, %r2;
	mov.u32 	%r22, _ZZ23sgemm_smem_naive_kernelILi32EEvPfPKfS2_iiiE6b_smem;
	add.s32 	%r8, %r22, %r20;
	add.s32 	%r7, %r8, %r18;
	shl.b32 	%r23, %r11, 5;
	mul.wide.u32 	%rd11, %r16, 4;
	mul.wide.u32 	%rd12, %r17, 4;
	add.s64 	%rd13, %rd11, %rd12;
	cvta.to.global.u64 	%rd14, %rd9;
	add.s64 	%rd26, %rd14, %rd13;
	mul.wide.s32 	%rd15, %r21, 4;
	mul.wide.u32 	%rd16, %r4, 4;
	add.s64 	%rd17, %rd15, %rd16;
	cvta.to.global.u64 	%rd18, %rd10;
	add.s64 	%rd25, %rd18, %rd17;
	mul.wide.s32 	%rd3, %r23, 4;
	mov.f32 	%f104, 0f00000000;
	mov.b32 	%r26, 0;
$L__BB0_2:
	ld.global.nc.f32 	%f6, [%rd26];
	st.shared.f32 	[%r6], %f6;
	ld.global.nc.f32 	%f7, [%rd25];
	st.shared.f32 	[%r7], %f7;
	bar.sync 	0;
	ld.shared.f32 	%f8, [%r5];
	ld.shared.f32 	%f9, [%r8];
	fma.rn.f32 	%f10, %f8, %f9, %f104;
	ld.shared.f32 	%f11, [%r5+4];
	ld.shared.f32 	%f12, [%r8+128];
	fma.rn.f32 	%f13, %f11, %f12, %f10;
	ld.shared.f32 	%f14, [%r5+8];
	ld.shared.f32 	%f15, [%r8+256];
	fma.rn.f32 	%f16, %f14, %f15, %f13;
	ld.shared.f32 	%f17, [%r5+12];
	ld.shared.f32 	%f18, [%r8+384];
	fma.rn.f32 	%f19, %f17, %f18, %f16;
	ld.shared.f32 	%f20, [%r5+16];
	ld.shared.f32 	%f21, [%r8+512];
	fma.rn.f32 	%f22, %f20, %f21, %f19;
	ld.shared.f32 	%f23, [%r5+20];
	ld.shared.f32 	%f24, [%r8+640];
	fma.rn.f32 	%f25, %f23, %f24, %f22;
	ld.shared.f32 	%f26, [%r5+24];
	ld.shared.f32 	%f27, [%r8+768];
	fma.rn.f32 	%f28, %f26, %f27, %f25;
	ld.shared.f32 	%f29, [%r5+28];
	ld.shared.f32 	%f30, [%r8+896];
	fma.rn.f32 	%f31, %f29, %f30, %f28;
	ld.shared.f32 	%f32, [%r5+32];
	ld.shared.f32 	%f33, [%r8+1024];
	fma.rn.f32 	%f34, %f32, %f33, %f31;
	ld.shared.f32 	%f35, [%r5+36];
	ld.shared.f32 	%f36, [%r8+1152];
	fma.rn.f32 	%f37, %f35, %f36, %f34;
	ld.shared.f32 	%f38, [%r5+40];
	ld.shared.f32 	%f39, [%r8+1280];
	fma.rn.f32 	%f40, %f38, %f39, %f37;
	ld.shared.f32 	%f41, [%r5+44];
	ld.shared.f32 	%f42, [%r8+1408];
	fma.rn.f32 	%f43, %f41, %f42, %f40;
	ld.shared.f32 	%f44, [%r5+48];
	ld.shared.f32 	%f45, [%r8+1536];
	fma.rn.f32 	%f46, %f44, %f45, %f43;
	ld.shared.f32 	%f47, [%r5+52];
	ld.shared.f32 	%f48, [%r8+1664];
	fma.rn.f32 	%f49, %f47, %f48, %f46;
	ld.shared.f32 	%f50, [%r5+56];
	ld.shared.f32 	%f51, [%r8+1792];
	fma.rn.f32 	%f52, %f50, %f51, %f49;
	ld.shared.f32 	%f53, [%r5+60];
	ld.shared.f32 	%f54, [%r8+1920];
	fma.rn.f32 	%f55, %f53, %f54, %f52;
	ld.shared.f32 	%f56, [%r5+64];
	ld.shared.f32 	%f57, [%r8+2048];
	fma.rn.f32 	%f58, %f56, %f57, %f55;
	ld.shared.f32 	%f59, [%r5+68];
	ld.shared.f32 	%f60, [%r8+2176];
	fma.rn.f32 	%f61, %f59, %f60, %f58;
	ld.shared.f32 	%f62, [%r5+72];
	ld.shared.f32 	%f63, [%r8+2304];
	fma.rn.f32 	%f64, %f62, %f63, %f61;
	ld.shared.f32 	%f65, [%r5+76];
	ld.shared.f32 	%f66, [%r8+2432];
	fma.rn.f32 	%f67, %f65, %f66, %f64;
	ld.shared.f32 	%f68, [%r5+80];
	ld.shared.f32 	%f69, [%r8+2560];
	fma.rn.f32 	%f70, %f68, %f69, %f67;
	ld.shared.f32 	%f71, [%r5+84];
	ld.shared.f32 	%f72, [%r8+2688];
	fma.rn.f32 	%f73, %f71, %f72, %f70;
	ld.shared.f32 	%f74, [%r5+88];
	ld.shared.f32 	%f75, [%r8+2816];
	fma.rn.f32 	%f76, %f74, %f75, %f73;
	ld.shared.f32 	%f77, [%r5+92];
	ld.shared.f32 	%f78, [%r8+2944];
	fma.rn.f32 	%f79, %f77, %f78, %f76;
	ld.shared.f32 	%f80, [%r5+96];
	ld.shared.f32 	%f81, [%r8+3072];
	fma.rn.f32 	%f82, %f80, %f81, %f79;
	ld.shared.f32 	%f83, [%r5+100];
	ld.shared.f32 	%f84, [%r8+3200];
	fma.rn.f32 	%f85, %f83, %f84, %f82;
	ld.shared.f32 	%f86, [%r5+104];
	ld.shared.f32 	%f87, [%r8+3328];
	fma.rn.f32 	%f88, %f86, %f87, %f85;
	ld.shared.f32 	%f89, [%r5+108];
	ld.shared.f32 	%f90, [%r8+3456];
	fma.rn.f32 	%f91, %f89, %f90, %f88;
	ld.shared.f32 	%f92, [%r5+112];
	ld.shared.f32 	%f93, [%r8+3584];
	fma.rn.f32 	%f94, %f92, %f93, %f91;
	ld.shared.f32 	%f95, [%r5+116];
	ld.shared.f32 	%f96, [%r8+3712];
	fma.rn.f32 	%f97, %f95, %f96, %f94;
	ld.shared.f32 	%f98, [%r5+120];
	ld.shared.f32 	%f99, [%r8+3840];
	fma.rn.f32 	%f100, %f98, %f99, %f97;
	ld.shared.f32 	%f101, [%r5+124];
	ld.shared.f32 	%f102, [%r8+3968];
	fma.rn.f32 	%f104, %f101, %f102, %f100;
	bar.sync 	0;
	add.s32 	%r26, %r26, 32;
	add.s64 	%rd26, %rd26, 128;
	add.s64 	%rd25, %rd25, %rd3;
	setp.lt.s32 	%p2, %r26, %r12;
	@%p2 bra 	$L__BB0_2;
$L__BB0_3:
	cvta.to.global.u64 	%rd19, %rd8;
	mad.lo.s32 	%r24, %r11, %r3, %r4;
	cvt.u64.u32 	%rd20, %r24;
	mad.lo.s32 	%r25, %r11, %r1, %r2;
	cvt.s64.s32 	%rd21, %r25;
	add.s64 	%rd22, %rd20, %rd21;
	shl.b64 	%rd23, %rd22, 2;
	add.s64 	%rd24, %rd19, %rd23;
	st.global.f32 	[%rd24], %f104;
	ret;

}


// ===== COMPILED SASS (sm_100) =====

	.target	sm_100

	.elftype	@"ET_EXEC"


//--------------------- .note.nv.tkinfo           --------------------------
	.section	.note.nv.tkinfo,"",@"SHT_NOTE"
	.sectionflags	@"SHF_NOTE_NV_TKINFO"
	.tkinfo
        /*0018*/ 	.word	0x00000002
        /*0030*/ 	.string	""
        /*0030*/ 	.string	"ptxas"
        /*0030*/ 	.string	"Cuda compilation tools, release 13.0, V13.0.88"
        /*0030*/ 	.string	"Build cuda_13.0.r13.0/compiler.36424714_0"
        /*0030*/ 	.string	"-arch sm_100 -m 64 "



//--------------------- .note.nv.cuinfo           --------------------------
	.section	.note.nv.cuinfo,"",@"SHT_NOTE"
	.sectionflags	@"SHF_NOTE_NV_CUINFO"
        /*0018*/ 	.short	0x0002
        /*001a*/ 	.short	0x0064
        /*001c*/ 	.short	0x0082
	.zero		2


//--------------------- .nv.info                  --------------------------
	.section	.nv.info,"",@"SHT_CUDA_INFO"
	.align	4


	//----- nvinfo : EIATTR_REGCOUNT
	.align		4
        /*0000*/ 	.byte	0x04, 0x2f
        /*0002*/ 	.short	(.L_1 - .L_0)
	.align		4
.L_0:
        /*0004*/ 	.word	index@(_Z23sgemm_smem_naive_kernelILi32EEvPfPKfS2_iii)
        /*0008*/ 	.word	0x00000020


	//----- nvinfo : EIATTR_FRAME_SIZE
	.align		4
.L_1:
        /*000c*/ 	.byte	0x04, 0x11
        /*000e*/ 	.short	(.L_3 - .L_2)
	.align		4
.L_2:
        /*0010*/ 	.word	index@(_Z23sgemm_smem_naive_kernelILi32EEvPfPKfS2_iii)
        /*0014*/ 	.word	0x00000000


	//----- nvinfo : EIATTR_MIN_STACK_SIZE
	.align		4
.L_3:
        /*0018*/ 	.byte	0x04, 0x12
        /*001a*/ 	.short	(.L_5 - .L_4)
	.align		4
.L_4:
        /*001c*/ 	.word	index@(_Z23sgemm_smem_naive_kernelILi32EEvPfPKfS2_iii)
        /*0020*/ 	.word	0x00000000
.L_5:


//--------------------- .nv.compat                --------------------------
	.section	.nv.compat,"",@"SHT_CUDA_COMPAT_INFO"
	.align	4
        /*0000*/ 	.byte	0x02, 0x09, 0x00, 0x00, 0x02, 0x02, 0x01, 0x00, 0x02, 0x05, 0x05, 0x00, 0x03, 0x07, 0x01, 0x01
        /*0010*/ 	.byte	0x02, 0x03, 0x00, 0x00, 0x02, 0x06, 0x01, 0x00, 0x04, 0x0b, 0x08, 0x00, 0x09, 0x00, 0x00, 0x00
        /*0020*/ 	.byte	0x00, 0x00, 0x00, 0x00


//--------------------- .nv.info._Z23sgemm_smem_naive_kernelILi32EEvPfPKfS2_iii --------------------------
	.section	.nv.info._Z23sgemm_smem_naive_kernelILi32EEvPfPKfS2_iii,"",@"SHT_CUDA_INFO"
	.sectionflags	@""
	.align	4


	//----- nvinfo : EIATTR_CUDA_API_VERSION
	.align		4
        /*0000*/ 	.byte	0x04, 0x37
        /*0002*/ 	.short	(.L_7 - .L_6)
.L_6:
        /*0004*/ 	.word	0x00000082


	//----- nvinfo : EIATTR_KPARAM_INFO
	.align		4
.L_7:
        /*0008*/ 	.byte	0x04, 0x17
        /*000a*/ 	.short	(.L_9 - .L_8)
.L_8:
        /*000c*/ 	.word	0x00000000
        /*0010*/ 	.short	0x0005
        /*0012*/ 	.short	0x0020
        /*0014*/ 	.byte	0x00, 0xf0, 0x11, 0x00


	//----- nvinfo : EIATTR_KPARAM_INFO
	.align		4
.L_9:
        /*0018*/ 	.byte	0x04, 0x17
        /*001a*/ 	.short	(.L_11 - .L_10)
.L_10:
        /*001c*/ 	.word	0x00000000
        /*0020*/ 	.short	0x0004
        /*0022*/ 	.short	0x001c
        /*0024*/ 	.byte	0x00, 0xf0, 0x11, 0x00


	//----- nvinfo : EIATTR_KPARAM_INFO
	.align		4
.L_11:
        /*0028*/ 	.byte	0x04, 0x17
        /*002a*/ 	.short	(.L_13 - .L_12)
.L_12:
        /*002c*/ 	.word	0x00000000
        /*0030*/ 	.short	0x0003
        /*0032*/ 	.short	0x0018
        /*0034*/ 	.byte	0x00, 0xf0, 0x11, 0x00


	//----- nvinfo : EIATTR_KPARAM_INFO
	.align		4
.L_13:
        /*0038*/ 	.byte	0x04, 0x17
        /*003a*/ 	.short	(.L_15 - .L_14)
.L_14:
        /*003c*/ 	.word	0x00000000
        /*0040*/ 	.short	0x0002
        /*0042*/ 	.short	0x0010
        /*0044*/ 	.byte	0x00, 0xf5, 0x21, 0x00


	//----- nvinfo : EIATTR_KPARAM_INFO
	.align		4
.L_15:
        /*0048*/ 	.byte	0x04, 0x17
        /*004a*/ 	.short	(.L_17 - .L_16)
.L_16:
        /*004c*/ 	.word	0x00000000
        /*0050*/ 	.short	0x0001
        /*0052*/ 	.short	0x0008
        /*0054*/ 	.byte	0x00, 0xf5, 0x21, 0x00


	//----- nvinfo : EIATTR_KPARAM_INFO
	.align		4
.L_17:
        /*0058*/ 	.byte	0x04, 0x17
        /*005a*/ 	.short	(.L_19 - .L_18)
.L_18:
        /*005c*/ 	.word	0x00000000
        /*0060*/ 	.short	0x0000
        /*0062*/ 	.short	0x0000
        /*0064*/ 	.byte	0x00, 0xf5, 0x21, 0x00


	//----- nvinfo : EIATTR_SPARSE_MMA_MASK
	.align		4
.L_19:
        /*0068*/ 	.byte	0x03, 0x50
        /*006a*/ 	.short	0x0000


	//----- nvinfo : EIATTR_MAXREG_COUNT
	.align		4
        /*006c*/ 	.byte	0x03, 0x1b
        /*006e*/ 	.short	0x00ff


	//----- nvinfo : EIATTR_NUM_BARRIERS
	.align		4
        /*0070*/ 	.byte	0x02, 0x4c
        /*0072*/ 	.byte	0x01
	.zero		1


	//----- nvinfo : EIATTR_MERCURY_ISA_VERSION
	.align		4
        /*0074*/ 	.byte	0x03, 0x5f
        /*0076*/ 	.short	0x0101


	//----- nvinfo : EIATTR_VRC_CTA_INIT_COUNT
	.align		4
        /*0078*/ 	.byte	0x02, 0x4a
	.zero		1
	.zero		1


	//----- nvinfo : EIATTR_EXIT_INSTR_OFFSETS
	.align		4
        /*007c*/ 	.byte	0x04, 0x1c
        /*007e*/ 	.short	(.L_21 - .L_20)


	//   ....[0]....
.L_20:
        /*0080*/ 	.word	0x00000830


	//----- nvinfo : EIATTR_CBANK_PARAM_SIZE
	.align		4
.L_21:
        /*0084*/ 	.byte	0x03, 0x19
        /*0086*/ 	.short	0x0024


	//----- nvinfo : EIATTR_PARAM_CBANK
	.align		4
        /*0088*/ 	.byte	0x04, 0x0a
        /*008a*/ 	.short	(.L_23 - .L_22)
	.align		4
.L_22:
        /*008c*/ 	.word	index@(.nv.constant0._Z23sgemm_smem_naive_kernelILi32EEvPfPKfS2_iii)
        /*0090*/ 	.short	0x0380
        /*0092*/ 	.short	0x0024


	//----- nvinfo : EIATTR_SW_WAR
	.align		4
.L_23:
        /*0094*/ 	.byte	0x04, 0x36
        /*0096*/ 	.short	(.L_25 - .L_24)
.L_24:
        /*0098*/ 	.word	0x00000008
.L_25:


//--------------------- .nv.callgraph             --------------------------
	.section	.nv.callgraph,"",@"SHT_CUDA_CALLGRAPH"
	.align	4
	.sectionentsize	8
	.align		4
        /*0000*/ 	.word	0x00000000
	.align		4
        /*0004*/ 	.word	0xffffffff
	.align		4
        /*0008*/ 	.word	0x00000000
	.align		4
        /*000c*/ 	.word	0xfffffffe
	.align		4
        /*0010*/ 	.word	0x00000000
	.align		4
        /*0014*/ 	.word	0xfffffffd
	.align		4
        /*0018*/ 	.word	0x00000000
	.align		4
        /*001c*/ 	.word	0xfffffffc


//--------------------- .text._Z23sgemm_smem_naive_kernelILi32EEvPfPKfS2_iii --------------------------
	.section	.text._Z23sgemm_smem_naive_kernelILi32EEvPfPKfS2_iii,"ax",@progbits
	.align	128
        .global         _Z23sgemm_smem_naive_kernelILi32EEvPfPKfS2_iii
        .type           _Z23sgemm_smem_naive_kernelILi32EEvPfPKfS2_iii,@function
        .size           _Z23sgemm_smem_naive_kernelILi32EEvPfPKfS2_iii,(.L_x_3 - _Z23sgemm_smem_naive_kernelILi32EEvPfPKfS2_iii)
        .other          _Z23sgemm_smem_naive_kernelILi32EEvPfPKfS2_iii,@"STO_CUDA_ENTRY STV_DEFAULT"
_Z23sgemm_smem_naive_kernelILi32EEvPfPKfS2_iii:
.text._Z23sgemm_smem_naive_kernelILi32EEvPfPKfS2_iii:
[----:B------:R-:W-:Y:S08]  /*0000*/  LDC R1, c[0x0][0x37c] ;  /* 0x0000df00ff017b82 */ /* 0x000ff00000000800 */
[----:B------:R-:W0:Y:S01]  /*0010*/  LDC R0, c[0x0][0x3a0] ;  /* 0x0000e800ff007b82 */ /* 0x000e220000000800 */
[----:B------:R-:W1:Y:S01]  /*0020*/  S2R R19, SR_CTAID.X ;  /* 0x0000000000137919 */ /* 0x000e620000002500 */
[----:B------:R-:W2:Y:S01]  /*0030*/  LDCU.64 UR8, c[0x0][0x358] ;  /* 0x00006b00ff0877ac */ /* 0x000ea20008000a00 */
[----:B------:R-:W-:Y:S01]  /*0040*/  HFMA2 R11, -RZ, RZ, 0, 0 ;  /* 0x00000000ff0b7431 */ /* 0x000fe200000001ff */
[----:B------:R-:W3:Y:S04]  /*0050*/  S2R R2, SR_TID.Y ;  /* 0x0000000000027919 */ /* 0x000ee80000002200 */
[----:B------:R-:W4:Y:S01]  /*0060*/  S2UR UR5, SR_CTAID.Y ;  /* 0x00000000000579c3 */ /* 0x000f220000002600 */
[----:B------:R-:W0:Y:S02]  /*0070*/  S2R R3, SR_TID.X ;  /* 0x0000000000037919 */ /* 0x000e240000002100 */
[----:B0-----:R-:W-:Y:S01]  /*0080*/  ISETP.GE.AND P0, PT, R0, 0x1, PT ;  /* 0x000000010000780c */ /* 0x001fe20003f06270 */
[----:B----4-:R-:W-:Y:S01]  /*0090*/  USHF.L.U32 UR5, UR5, 0x5, URZ ;  /* 0x0000000505057899 */ /* 0x010fe200080006ff */
[----:B-1----:R-:W-:-:S11]  /*00a0*/  SHF.L.U32 R19, R19, 0x5, RZ ;  /* 0x0000000513137819 */ /* 0x002fd600000006ff */
[----:B--23--:R-:W-:Y:S05]  /*00b0*/  @!P0 BRA `(.L_x_0) ;  /* 0x0000000400b88947 */ /* 0x00cfea0003800000 */
[----:B------:R-:W0:Y:S01]  /*00c0*/  LDC R8, c[0x0][0x39c] ;  /* 0x0000e700ff087b82 */ /* 0x000e220000000800 */
[----:B------:R-:W1:Y:S01]  /*00d0*/  LDCU.64 UR12, c[0x0][0x390] ;  /* 0x00007200ff0c77ac */ /* 0x000e620008000a00 */
[----:B------:R-:W-:Y:S02]  /*00e0*/  IMAD R4, R2, R0, R3 ;  /* 0x0000000002047224 */ /* 0x000fe400078e0203 */
[----:B------:R-:W-:Y:S01]  /*00f0*/  IMAD.WIDE.U32 R6, R19, 0x4, RZ ;  /* 0x0000000413067825 */ /* 0x000fe200078e00ff */
[----:B------:R-:W2:Y:S03]  /*0100*/  LDCU.64 UR10, c[0x0][0x388] ;  /* 0x00007100ff0a77ac */ /* 0x000ea60008000a00 */
[----:B------:R-:W3:Y:S01]  /*0110*/  S2UR UR7, SR_CgaCtaId ;  /* 0x00000000000779c3 */ /* 0x000ee20000008800 */
[----:B------:R-:W-:Y:S01]  /*0120*/  UMOV UR4, 0x400 ;  /* 0x0000040000047882 */ /* 0x000fe20000000000 */
[----:B------:R-:W-:Y:S01]  /*0130*/  IMAD.WIDE.U32 R4, R4, 0x4, RZ ;  /* 0x0000000404047825 */ /* 0x000fe200078e00ff */
[----:B------:R-:W-:-:S03]  /*0140*/  UIADD3 UR6, UPT, UPT, UR4, 0x1000, URZ ;  /* 0x0000100004067890 */ /* 0x000fc6000fffe0ff */
[----:B------:R-:W-:-:S04]  /*0150*/  IMAD R9, R0, UR5, RZ ;  /* 0x0000000500097c24 */ /* 0x000fc8000f8e02ff */
[----:B------:R-:W-:-:S03]  /*0160*/  IMAD.WIDE.U32 R4, R9, 0x4, R4 ;  /* 0x0000000409047825 */ /* 0x000fc600078e0004 */
[----:B--2---:R-:W-:Y:S01]  /*0170*/  IADD3 R4, P0, PT, R4, UR10, RZ ;  /* 0x0000000a04047c10 */ /* 0x004fe2000ff1e0ff */
[----:B0-----:R-:W-:-:S03]  /*0180*/  IMAD R11, R2, R8, R3 ;  /* 0x00000008020b7224 */ /* 0x001fc600078e0203 */
[----:B------:R-:W-:Y:S01]  /*0190*/  IADD3.X R5, PT, PT, R5, UR11, RZ, P0, !PT ;  /* 0x0000000b05057c10 */ /* 0x000fe200087fe4ff */
[----:B------:R-:W-:Y:S01]  /*01a0*/  IMAD.WIDE R6, R11, 0x4, R6 ;  /* 0x000000040b067825 */ /* 0x000fe200078e0206 */
[----:B------:R-:W-:Y:S01]  /*01b0*/  MOV R11, RZ ;  /* 0x000000ff000b7202 */ /* 0x000fe20000000f00 */
[----:B---3--:R-:W-:Y:S01]  /*01c0*/  ULEA UR4, UR7, UR4, 0x18 ;  /* 0x0000000407047291 */ /* 0x008fe2000f8ec0ff */
[----:B-1----:R-:W-:Y:S01]  /*01d0*/  IADD3 R20, P1, PT, R6, UR12, RZ ;  /* 0x0000000c06147c10 */ /* 0x002fe2000ff3e0ff */
[----:B------:R-:W-:Y:S01]  /*01e0*/  ULEA UR6, UR7, UR6, 0x18 ;  /* 0x0000000607067291 */ /* 0x000fe2000f8ec0ff */
[----:B------:R-:W-:Y:S02]  /*01f0*/  SHF.L.U32 R6, R8, 0x5, RZ ;  /* 0x0000000508067819 */ /* 0x000fe400000006ff */
[----:B------:R-:W-:Y:S02]  /*0200*/  IADD3.X R21, PT, PT, R7, UR13, RZ, P1, !PT ;  /* 0x0000000d07157c10 */ /* 0x000fe40008ffe4ff */
[----:B------:R-:W-:Y:S01]  /*0210*/  LEA R18, R2, UR4, 0x7 ;  /* 0x0000000402127c11 */ /* 0x000fe2000f8e38ff */
[----:B------:R-:W-:Y:S01]  /*0220*/  UMOV UR4, URZ ;  /* 0x000000ff00047c82 */ /* 0x000fe20008000000 */
[----:B------:R-:W-:-:S02]  /*0230*/  LEA R17, R3, UR6, 0x2 ;  /* 0x0000000603117c11 */ /* 0x000fc4000f8e10ff */
[----:B------:R-:W-:Y:S02]  /*0240*/  LEA R16, R3, R18, 0x2 ;  /* 0x0000001203107211 */ /* 0x000fe400078e10ff */
[----:B------:R-:W-:-:S07]  /*0250*/  LEA R7, R2, R17, 0x7 ;  /* 0x0000001102077211 */ /* 0x000fce00078e38ff */
.L_x_1:
[----:B------:R0:W2:Y:S04]  /*0260*/  LDG.E.CONSTANT R27, desc[UR8][R4.64] ;  /* 0x00000008041b7981 */ /* 0x0000a8000c1e9900 */
[----:B------:R1:W3:Y:S01]  /*0270*/  LDG.E.CONSTANT R22, desc[UR8][R20.64] ;  /* 0x0000000814167981 */ /* 0x0002e2000c1e9900 */
[----:B------:R-:W-:Y:S01]  /*0280*/  UIADD3 UR4, UPT, UPT, UR4, 0x20, URZ ;  /* 0x0000002004047890 */ /* 0x000fe2000fffe0ff */
[----:B0-----:R-:W-:-:S05]  /*0290*/  IADD3 R4, P1, PT, R4, 0x80, RZ ;  /* 0x0000008004047810 */ /* 0x001fca0007f3e0ff */
[----:B------:R-:W-:Y:S01]  /*02a0*/  ISETP.LE.AND P0, PT, R0, UR4, PT ;  /* 0x0000000400007c0c */ /* 0x000fe2000bf03270 */
[----:B-1----:R-:W-:Y:S01]  /*02b0*/  IMAD.WIDE R20, R6, 0x4, R20 ;  /* 0x0000000406147825 */ /* 0x002fe200078e0214 */
[----:B------:R-:W-:Y:S01]  /*02c0*/  IADD3.X R5, PT, PT, RZ, R5, RZ, P1, !PT ;  /* 0x00000005ff057210 */ /* 0x000fe20000ffe4ff */
[----:B--2---:R-:W-:Y:S04]  /*02d0*/  STS [R16], R27 ;  /* 0x0000001b10007388 */ /* 0x004fe80000000800 */
[----:B---3--:R-:W-:Y:S01]  /*02e0*/  STS [R7], R22 ;  /* 0x0000001607007388 */ /* 0x008fe20000000800 */
[----:B------:R-:W-:Y:S06]  /*02f0*/  BAR.SYNC.DEFER_BLOCKING 0x0 ;  /* 0x0000000000007b1d */ /* 0x000fec0000010000 */
[----:B------:R-:W-:Y:S04]  /*0300*/  LDS R8, [R17] ;  /* 0x0000000011087984 */ /* 0x000fe80000000800 */
[----:B------:R-:W0:Y:S04]  /*0310*/  LDS.128 R12, [R18] ;  /* 0x00000000120c7984 */ /* 0x000e280000000c00 */
[----:B------:R-:W1:Y:S04]  /*0320*/  LDS R29, [R17+0x80] ;  /* 0x00008000111d7984 */ /* 0x000e680000000800 */
[----:B------:R-:W2:Y:S04]  /*0330*/  LDS R23, [R17+0x100] ;  /* 0x0001000011177984 */ /* 0x000ea80000000800 */
[----:B------:R-:W3:Y:S04]  /*0340*/  LDS R24, [R17+0x180] ;  /* 0x0001800011187984 */ /* 0x000ee80000000800 */
[----:B------:R-:W-:Y:S04]  /*0350*/  LDS R25, [R17+0x200] ;  /* 0x0002000011197984 */ /* 0x000fe80000000800 */
[----:B------:R-:W-:Y:S04]  /*0360*/  LDS R22, [R17+0x280] ;  /* 0x0002800011167984 */ /* 0x000fe80000000800 */
[----:B------:R-:W-:Y:S01]  /*0370*/  LDS R26, [R17+0xb80] ;  /* 0x000b8000111a7984 */ /* 0x000fe20000000800 */
[----:B0-----:R-:W-:-:S03]  /*0380*/  FFMA R12, R12, R8, R11 ;  /* 0x000000080c0c7223 */ /* 0x001fc6000000000b */
[----:B------:R-:W0:Y:S01]  /*0390*/  LDS.128 R8, [R18+0x10] ;  /* 0x0000100012087984 */ /* 0x000e220000000c00 */
[----:B-1----:R-:W-:-:S04]  /*03a0*/  FFMA R12, R29, R13, R12 ;  /* 0x0000000d1d0c7223 */ /* 0x002fc8000000000c */
[----:B--2---:R-:W-:Y:S02]  /*03b0*/  FFMA R13, R23, R14, R12 ;  /* 0x0000000e170d7223 */ /* 0x004fe4000000000c */
[----:B------:R-:W1:Y:S02]  /*03c0*/  LDS R23, [R17+0x300] ;  /* 0x0003000011177984 */ /* 0x000e640000000800 */
[----:B---3--:R-:W-:Y:S02]  /*03d0*/  FFMA R13, R24, R15, R13 ;  /* 0x0000000f180d7223 */ /* 0x008fe4000000000d */
[----:B------:R-:W2:Y:S02]  /*03e0*/  LDS R24, [R17+0x380] ;  /* 0x0003800011187984 */ /* 0x000ea40000000800 */
[----:B0-----:R-:W-:Y:S02]  /*03f0*/  FFMA R27, R8, R25, R13 ;  /* 0x00000019081b7223 */ /* 0x001fe4000000000d */
[----:B------:R-:W-:Y:S02]  /*0400*/  LDS R25, [R17+0x400] ;  /* 0x0004000011197984 */ /* 0x000fe40000000800 */
[----:B------:R-:W-:-:S02]  /*0410*/  FFMA R8, R22, R9, R27 ;  /* 0x0000000916087223 */ /* 0x000fc4000000001b */
[----:B------:R-:W0:Y:S02]  /*0420*/  LDS.128 R12, [R18+0x20] ;  /* 0x00002000120c7984 */ /* 0x000e240000000c00 */
[----:B-1----:R-:W-:Y:S02]  /*0430*/  FFMA R9, R23, R10, R8 ;  /* 0x0000000a17097223 */ /* 0x002fe40000000008 */
[----:B------:R-:W1:Y:S02]  /*0440*/  LDS R22, [R17+0x480] ;  /* 0x0004800011167984 */ /* 0x000e640000000800 */
[----:B--2---:R-:W-:Y:S02]  /*0450*/  FFMA R9, R24, R11, R9 ;  /* 0x0000000b18097223 */ /* 0x004fe40000000009 */
[----:B------:R-:W2:Y:S04]  /*0460*/  LDS R23, [R17+0x500] ;  /* 0x0005000011177984 */ /* 0x000ea80000000800 */
[----:B------:R-:W3:Y:S01]  /*0470*/  LDS R24, [R17+0x580] ;  /* 0x0005800011187984 */ /* 0x000ee20000000800 */
[----:B0-----:R-:W-:-:S03]  /*0480*/  FFMA R27, R12, R25, R9 ;  /* 0x000000190c1b7223 */ /* 0x001fc60000000009 */
[----:B------:R-:W-:Y:S01]  /*0490*/  LDS R25, [R17+0x600] ;  /* 0x0006000011197984 */ /* 0x000fe20000000800 */
[----:B-1----:R-:W-:-:S03]  /*04a0*/  FFMA R12, R22, R13, R27 ;  /* 0x0000000d160c7223 */ /* 0x002fc6000000001b */
[----:B------:R-:W0:Y:S01]  /*04b0*/  LDS.128 R8, [R18+0x30] ;  /* 0x0000300012087984 */ /* 0x000e220000000c00 */
[----:B--2---:R-:W-:-:S03]  /*04c0*/  FFMA R13, R23, R14, R12 ;  /* 0x0000000e170d7223 */ /* 0x004fc6000000000c */
[----:B------:R-:W1:Y:S01]  /*04d0*/  LDS R22, [R17+0x680] ;  /* 0x0006800011167984 */ /* 0x000e620000000800 */
[----:B---3--:R-:W-:-:S03]  /*04e0*/  FFMA R13, R24, R15, R13 ;  /* 0x0000000f180d7223 */ /* 0x008fc6000000000d */
        /* <DEDUP_REMOVED lines=19> */
[----:B------:R-:W-:Y:S01]  /*0620*/  LDS R24, [R17+0xc80] ;  /* 0x000c800011187984 */ /* 0x000fe20000000800 */
[----:B0-----:R-:W-:-:S03]  /*0630*/  FFMA R27, R8, R25, R13 ;  /* 0x00000019081b7223 */ /* 0x001fc6000000000d */
[----:B------:R-:W-:Y:S01]  /*0640*/  LDS R25, [R17+0xc00] ;  /* 0x000c000011197984 */ /* 0x000fe20000000800 */
[----:B-1----:R-:W-:-:S03]  /*0650*/  FFMA R22, R22, R9, R27 ;  /* 0x0000000916167223 */ /* 0x002fc6000000001b */
[----:B------:R-:W0:Y:S01]  /*0660*/  LDS.128 R12, [R18+0x60] ;  /* 0x00006000120c7984 */ /* 0x000e220000000c00 */
[----:B--2---:R-:W-:-:S03]  /*0670*/  FFMA R9, R23, R10, R22 ;  /* 0x0000000a17097223 */ /* 0x004fc60000000016 */
[----:B------:R-:W1:Y:S01]  /*0680*/  LDS R23, [R17+0xd00] ;  /* 0x000d000011177984 */ /* 0x000e620000000800 */
[----:B------:R-:W-:-:S03]  /*0690*/  FFMA R9, R26, R11, R9 ;  /* 0x0000000b1a097223 */ /* 0x000fc60000000009 */
[----:B------:R-:W2:Y:S01]  /*06a0*/  LDS R22, [R17+0xd80] ;  /* 0x000d800011167984 */ /* 0x000ea20000000800 */
[----:B0-----:R-:W-:-:S03]  /*06b0*/  FFMA R27, R12, R25, R9 ;  /* 0x000000190c1b7223 */ /* 0x001fc60000000009 */
[----:B------:R-:W-:Y:S01]  /*06c0*/  LDS R25, [R17+0xe00] ;  /* 0x000e000011197984 */ /* 0x000fe20000000800 */
[----:B------:R-:W-:-:S03]  /*06d0*/  FFMA R24, R24, R13, R27 ;  /* 0x0000000d18187223 */ /* 0x000fc6000000001b */
[----:B------:R-:W0:Y:S01]  /*06e0*/  LDS.128 R8, [R18+0x70] ;  /* 0x0000700012087984 */ /* 0x000e220000000c00 */
[----:B-1----:R-:W-:-:S03]  /*06f0*/  FFMA R23, R23, R14, R24 ;  /* 0x0000000e17177223 */ /* 0x002fc60000000018 */
[----:B------:R-:W1:Y:S01]  /*0700*/  LDS R27, [R17+0xe80] ;  /* 0x000e8000111b7984 */ /* 0x000e620000000800 */
[----:B--2---:R-:W-:-:S03]  /*0710*/  FFMA R15, R22, R15, R23 ;  /* 0x0000000f160f7223 */ /* 0x004fc60000000017 */
[----:B------:R-:W2:Y:S04]  /*0720*/  LDS R13, [R17+0xf00] ;  /* 0x000f0000110d7984 */ /* 0x000ea80000000800 */
[----:B------:R-:W3:Y:S01]  /*0730*/  LDS R12, [R17+0xf80] ;  /* 0x000f8000110c7984 */ /* 0x000ee20000000800 */
[----:B0-----:R-:W-:-:S04]  /*0740*/  FFMA R8, R8, R25, R15 ;  /* 0x0000001908087223 */ /* 0x001fc8000000000f */
[----:B-1----:R-:W-:-:S04]  /*0750*/  FFMA R8, R27, R9, R8 ;  /* 0x000000091b087223 */ /* 0x002fc80000000008 */
[----:B--2---:R-:W-:-:S04]  /*0760*/  FFMA R13, R13, R10, R8 ;  /* 0x0000000a0d0d7223 */ /* 0x004fc80000000008 */
[----:B---3--:R-:W-:Y:S01]  /*0770*/  FFMA R11, R12, R11, R13 ;  /* 0x0000000b0c0b7223 */ /* 0x008fe2000000000d */
[----:B------:R-:W-:Y:S06]  /*0780*/  BAR.SYNC.DEFER_BLOCKING 0x0 ;  /* 0x0000000000007b1d */ /* 0x000fec0000010000 */
[----:B------:R-:W-:Y:S05]  /*0790*/  @!P0 BRA `(.L_x_1) ;  /* 0xfffffff800b08947 */ /* 0x000fea000383ffff */
.L_x_0:
[----:B------:R-:W0:Y:S01]  /*07a0*/  LDC R0, c[0x0][0x39c] ;  /* 0x0000e700ff007b82 */ /* 0x000e220000000800 */
[----:B------:R-:W1:Y:S01]  /*07b0*/  LDCU.64 UR6, c[0x0][0x380] ;  /* 0x00007000ff0677ac */ /* 0x000e620008000a00 */
[----:B0-----:R-:W-:Y:S02]  /*07c0*/  IMAD R2, R2, R0, R3 ;  /* 0x0000000002027224 */ /* 0x001fe400078e0203 */
[----:B------:R-:W-:-:S05]  /*07d0*/  IMAD R19, R0, UR5, R19 ;  /* 0x0000000500137c24 */ /* 0x000fca000f8e0213 */
[----:B------:R-:W-:-:S04]  /*07e0*/  IADD3 R19, P0, PT, R2, R19, RZ ;  /* 0x0000001302137210 */ /* 0x000fc80007f1e0ff */
[----:B------:R-:W-:Y:S02]  /*07f0*/  LEA.HI.X.SX32 R0, R2, RZ, 0x1, P0 ;  /* 0x000000ff02007211 */ /* 0x000fe400000f0eff */
[----:B-1----:R-:W-:-:S04]  /*0800*/  LEA R2, P0, R19, UR6, 0x2 ;  /* 0x0000000613027c11 */ /* 0x002fc8000f8010ff */
[----:B------:R-:W-:-:S05]  /*0810*/  LEA.HI.X R3, R19, UR7, R0, 0x2, P0 ;  /* 0x0000000713037c11 */ /* 0x000fca00080f1400 */
[----:B------:R-:W-:Y:S01]  /*0820*/  STG.E desc[UR8][R2.64], R11 ;  /* 0x0000000b02007986 */ /* 0x000fe2000c101908 */
[----:B------:R-:W-:Y:S05]  /*0830*/  EXIT ;  /* 0x000000000000794d */ /* 0x000fea0003800000 */
.L_x_2:
[----:B------:R-:W-:-:S00]  /*0840*/  BRA `(.L_x_2) ;  /* 0xfffffffc00fc7947 */ /* 0x000fc0000383ffff */
[----:B------:R-:W-:-:S00]  /*0850*/  NOP ;  /* 0x0000000000007918 */ /* 0x000fc00000000000 */
        /* <DEDUP_REMOVED lines=10> */
.L_x_3:


//--------------------- .nv.shared._Z23sgemm_smem_naive_kernelILi32EEvPfPKfS2_iii --------------------------
	.section	.nv.shared._Z23sgemm_smem_naive_kernelILi32EEvPfPKfS2_iii,"aw",@nobits
	.sectionflags	@""
	.align	4
.nv.shared._Z23sgemm_smem_naive_kernelILi32EEvPfPKfS2_iii:
	.zero		9216


//--------------------- .nv.shared.reserved.0     --------------------------
	.section	.nv.shared.reserved.0,"aw",@nobits
	.weak		__nv_reservedSMEM_offset_0_alias
	.size		__nv_reservedSMEM_offset_0_alias, 0, 64
	.other		__nv_reservedSMEM_offset_0_alias,@"STO_CUDA_RESERVED_SHARED STV_DEFAULT"
__nv_reservedSMEM_offset_0_alias:
	.zero		0
	.zero		64


//--------------------- .nv.constant0._Z23sgemm_smem_naive_kernelILi32EEvPfPKfS2_iii --------------------------
	.section	.nv.constant0._Z23sgemm_smem_naive_kernelILi32EEvPfPKfS2_iii,"a",@progbits
	.sectionflags	@""
	.align	4
.nv.constant0._Z23sgemm_smem_naive_kernelILi32EEvPfPKfS2_iii:
	.zero		932


//--------------------- SYMBOLS --------------------------

	.type		.nv.reservedSmem.offset0,@object
	.size		.nv.reservedSmem.offset0,0x4
	.type		.nv.reservedSmem.cap,@object
	.size		.nv.reservedSmem.cap,0x4
